//
// Generated by NVIDIA NVVM Compiler
//
// Compiler Build ID: CL-36424714
// Cuda compilation tools, release 13.0, V13.0.88
// Based on NVVM 20.0.0
//

.version 9.0
.target sm_100
.address_size 64

	// .globl	_Z4move4View

.visible .entry _Z4move4View(
	.param .align 8 .b8 _Z4move4View_param_0[64]
)
{
	.reg .pred 	%p<2>;
	.reg .b32 	%r<6>;
	.reg .b64 	%rd<23>;
	.reg .b64 	%fd<11>;

	ld.param.u64 	%rd7, [_Z4move4View_param_0+56];
	ld.param.u64 	%rd6, [_Z4move4View_param_0+48];
	ld.param.u64 	%rd5, [_Z4move4View_param_0+40];
	ld.param.u64 	%rd4, [_Z4move4View_param_0+32];
	ld.param.u64 	%rd3, [_Z4move4View_param_0+24];
	ld.param.u64 	%rd2, [_Z4move4View_param_0+16];
	ld.param.u64 	%rd1, [_Z4move4View_param_0+8];
	ld.param.u32 	%r2, [_Z4move4View_param_0];
	mov.u32 	%r3, %ctaid.x;
	mov.u32 	%r4, %ntid.x;
	mov.u32 	%r5, %tid.x;
	mad.lo.s32 	%r1, %r3, %r4, %r5;
	setp.ge.s32 	%p1, %r1, %r2;
	@%p1 bra 	$L__BB0_2;
	cvta.to.global.u64 	%rd8, %rd5;
	cvta.to.global.u64 	%rd9, %rd4;
	cvta.to.global.u64 	%rd10, %rd2;
	cvta.to.global.u64 	%rd11, %rd1;
	mul.wide.s32 	%rd12, %r1, 8;
	add.s64 	%rd13, %rd11, %rd12;
	add.s64 	%rd14, %rd10, %rd12;
	add.s64 	%rd15, %rd9, %rd12;
	add.s64 	%rd16, %rd8, %rd12;
	cvta.to.global.u64 	%rd17, %rd3;
	add.s64 	%rd18, %rd17, %rd12;
	cvta.to.global.u64 	%rd19, %rd6;
	add.s64 	%rd20, %rd19, %rd12;
	cvta.to.global.u64 	%rd21, %rd7;
	add.s64 	%rd22, %rd21, %rd12;
	ld.global.f64 	%fd1, [%rd22];
	ld.global.f64 	%fd2, [%rd15];
	ld.global.f64 	%fd3, [%rd13];
	fma.rn.f64 	%fd4, %fd1, %fd2, %fd3;
	st.global.f64 	[%rd13], %fd4;
	ld.global.f64 	%fd5, [%rd16];
	ld.global.f64 	%fd6, [%rd14];
	fma.rn.f64 	%fd7, %fd1, %fd5, %fd6;
	st.global.f64 	[%rd14], %fd7;
	ld.global.f64 	%fd8, [%rd20];
	ld.global.f64 	%fd9, [%rd18];
	fma.rn.f64 	%fd10, %fd1, %fd8, %fd9;
	st.global.f64 	[%rd18], %fd10;
$L__BB0_2:
	ret;

}


// ===== COMPILED SASS (sm_100) =====

	.target	sm_100

	.elftype	@"ET_EXEC"


//--------------------- .note.nv.tkinfo           --------------------------
	.section	.note.nv.tkinfo,"",@"SHT_NOTE"
	.sectionflags	@"SHF_NOTE_NV_TKINFO"
	.tkinfo
        /*0018*/ 	.word	0x00000002
        /*0030*/ 	.string	""
        /*0030*/ 	.string	"ptxas"
        /*0030*/ 	.string	"Cuda compilation tools, release 13.0, V13.0.88"
        /*0030*/ 	.string	"Build cuda_13.0.r13.0/compiler.36424714_0"
        /*0030*/ 	.string	"-arch sm_100 -m 64 "



//--------------------- .note.nv.cuinfo           --------------------------
	.section	.note.nv.cuinfo,"",@"SHT_NOTE"
	.sectionflags	@"SHF_NOTE_NV_CUINFO"
        /*0018*/ 	.short	0x0002
        /*001a*/ 	.short	0x0064
        /*001c*/ 	.short	0x0082
	.zero		2


//--------------------- .nv.info                  --------------------------
	.section	.nv.info,"",@"SHT_CUDA_INFO"
	.align	4


	//----- nvinfo : EIATTR_REGCOUNT
	.align		4
        /*0000*/ 	.byte	0x04, 0x2f
        /*0002*/ 	.short	(.L_1 - .L_0)
	.align		4
.L_0:
        /*0004*/ 	.word	index@(_Z4move4View)
        /*0008*/ 	.word	0x00000016


	//----- nvinfo : EIATTR_FRAME_SIZE
	.align		4
.L_1:
        /*000c*/ 	.byte	0x04, 0x11
        /*000e*/ 	.short	(.L_3 - .L_2)
	.align		4
.L_2:
        /*0010*/ 	.word	index@(_Z4move4View)
        /*0014*/ 	.word	0x00000000


	//----- nvinfo : EIATTR_MIN_STACK_SIZE
	.align		4
.L_3:
        /*0018*/ 	.byte	0x04, 0x12
        /*001a*/ 	.short	(.L_5 - .L_4)
	.align		4
.L_4:
        /*001c*/ 	.word	index@(_Z4move4View)
        /*0020*/ 	.word	0x00000000
.L_5:


//--------------------- .nv.compat                --------------------------
	.section	.nv.compat,"",@"SHT_CUDA_COMPAT_INFO"
	.align	4
        /*0000*/ 	.byte	0x02, 0x09, 0x00, 0x00, 0x02, 0x02, 0x01, 0x00, 0x02, 0x05, 0x05, 0x00, 0x03, 0x07, 0x01, 0x01
        /*0010*/ 	.byte	0x02, 0x03, 0x00, 0x00, 0x02, 0x06, 0x01, 0x00, 0x04, 0x0b, 0x08, 0x00, 0x01, 0x00, 0x00, 0x00
        /*0020*/ 	.byte	0x00, 0x00, 0x00, 0x00


//--------------------- .nv.info._Z4move4View     --------------------------
	.section	.nv.info._Z4move4View,"",@"SHT_CUDA_INFO"
	.sectionflags	@""
	.align	4


	//----- nvinfo : EIATTR_CUDA_API_VERSION
	.align		4
        /*0000*/ 	.byte	0x04, 0x37
        /*0002*/ 	.short	(.L_7 - .L_6)
.L_6:
        /*0004*/ 	.word	0x00000082


	//----- nvinfo : EIATTR_KPARAM_INFO
	.align		4
.L_7:
        /*0008*/ 	.byte	0x04, 0x17
        /*000a*/ 	.short	(.L_9 - .L_8)
.L_8:
        /*000c*/ 	.word	0x00000000
        /*0010*/ 	.short	0x0000
        /*0012*/ 	.short	0x0000
        /*0014*/ 	.byte	0x00, 0xf0, 0x01, 0x01


	//----- nvinfo : EIATTR_SPARSE_MMA_MASK
	.align		4
.L_9:
        /*0018*/ 	.byte	0x03, 0x50
        /*001a*/ 	.short	0x0000


	//----- nvinfo : EIATTR_MAXREG_COUNT
	.align		4
        /*001c*/ 	.byte	0x03, 0x1b
        /*001e*/ 	.short	0x00ff


	//----- nvinfo : EIATTR_MERCURY_ISA_VERSION
	.align		4
        /*0020*/ 	.byte	0x03, 0x5f
        /*0022*/ 	.short	0x0101


	//----- nvinfo : EIATTR_VRC_CTA_INIT_COUNT
	.align		4
        /*0024*/ 	.byte	0x02, 0x4a
	.zero		1
	.zero		1


	//----- nvinfo : EIATTR_EXIT_INSTR_OFFSETS
	.align		4
        /*0028*/ 	.byte	0x04, 0x1c
        /*002a*/ 	.short	(.L_11 - .L_10)


	//   ....[0]....
.L_10:
        /*002c*/ 	.word	0x00000070


	//   ....[1]....
        /*0030*/ 	.word	0x00000240


	//----- nvinfo : EIATTR_CBANK_PARAM_SIZE
	.align		4
.L_11:
        /*0034*/ 	.byte	0x03, 0x19
        /*0036*/ 	.short	0x0040


	//----- nvinfo : EIATTR_PARAM_CBANK
	.align		4
        /*0038*/ 	.byte	0x04, 0x0a
        /*003a*/ 	.short	(.L_13 - .L_12)
	.align		4
.L_12:
        /*003c*/ 	.word	index@(.nv.constant0._Z4move4View)
        /*0040*/ 	.short	0x0380
        /*0042*/ 	.short	0x0040


	//----- nvinfo : EIATTR_SW_WAR
	.align		4
.L_13:
        /*0044*/ 	.byte	0x04, 0x36
        /*0046*/ 	.short	(.L_15 - .L_14)
.L_14:
        /*0048*/ 	.word	0x00000008
.L_15:


//--------------------- .nv.callgraph             --------------------------
	.section	.nv.callgraph,"",@"SHT_CUDA_CALLGRAPH"
	.align	4
	.sectionentsize	8
	.align		4
        /*0000*/ 	.word	0x00000000
	.align		4
        /*0004*/ 	.word	0xffffffff
	.align		4
        /*0008*/ 	.word	0x00000000
	.align		4
        /*000c*/ 	.word	0xfffffffe
	.align		4
        /*0010*/ 	.word	0x00000000
	.align		4
        /*0014*/ 	.word	0xfffffffd
	.align		4
        /*0018*/ 	.word	0x00000000
	.align		4
        /*001c*/ 	.word	0xfffffffc


//--------------------- .text._Z4move4View        --------------------------
	.section	.text._Z4move4View,"ax",@progbits
	.align	128
        .global         _Z4move4View
        .type           _Z4move4View,@function
        .size           _Z4move4View,(.L_x_1 - _Z4move4View)
        .other          _Z4move4View,@"STO_CUDA_ENTRY STV_DEFAULT"
_Z4move4View:
.text._Z4move4View:
[----:B------:R-:W-:Y:S01]  /*0000*/  LDC R1, c[0x0][0x37c] ;  /* 0x0000df00ff017b82 */ /* 0x000fe20000000800 */
[----:B------:R-:W0:Y:S07]  /*0010*/  S2R R3, SR_TID.X ;  /* 0x0000000000037919 */ /* 0x000e2e0000002100 */
[----:B------:R-:W0:Y:S01]  /*0020*/  S2UR UR4, SR_CTAID.X ;  /* 0x00000000000479c3 */ /* 0x000e220000002500 */
[----:B------:R-:W1:Y:S07]  /*0030*/  LDCU UR5, c[0x0][0x380] ;  /* 0x00007000ff0577ac */ /* 0x000e6e0008000800 */
[----:B------:R-:W0:Y:S02]  /*0040*/  LDC R0, c[0x0][0x360] ;  /* 0x0000d800ff007b82 */ /* 0x000e240000000800 */
[----:B0-----:R-:W-:-:S05]  /*0050*/  IMAD R0, R0, UR4, R3 ;  /* 0x0000000400007c24 */ /* 0x001fca000f8e0203 */
[----:B-1----:R-:W-:-:S13]  /*0060*/  ISETP.GE.AND P0, PT, R0, UR5, PT ;  /* 0x0000000500007c0c */ /* 0x002fda000bf06270 */
[----:B------:R-:W-:Y:S05]  /*0070*/  @P0 EXIT ;  /* 0x000000000000094d */ /* 0x000fea0003800000 */
[----:B------:R-:W0:Y:S01]  /*0080*/  LDC.64 R8, c[0x0][0x3a0] ;  /* 0x0000e800ff087b82 */ /* 0x000e220000000a00 */
[----:B------:R-:W1:Y:S07]  /*0090*/  LDCU.64 UR4, c[0x0][0x358] ;  /* 0x00006b00ff0477ac */ /* 0x000e6e0008000a00 */
[----:B------:R-:W2:Y:S08]  /*00a0*/  LDC.64 R2, c[0x0][0x3b8] ;  /* 0x0000ee00ff027b82 */ /* 0x000eb00000000a00 */
[----:B------:R-:W3:Y:S01]  /*00b0*/  LDC.64 R4, c[0x0][0x388] ;  /* 0x0000e200ff047b82 */ /* 0x000ee20000000a00 */
[----:B0-----:R-:W-:-:S07]  /*00c0*/  IMAD.WIDE R8, R0, 0x8, R8 ;  /* 0x0000000800087825 */ /* 0x001fce00078e0208 */
[----:B------:R-:W0:Y:S01]  /*00d0*/  LDC.64 R10, c[0x0][0x3a8] ;  /* 0x0000ea00ff0a7b82 */ /* 0x000e220000000a00 */
[----:B-1----:R-:W4:Y:S01]  /*00e0*/  LDG.E.64 R8, desc[UR4][R8.64] ;  /* 0x0000000408087981 */ /* 0x002f22000c1e1b00 */
[----:B--2---:R-:W-:-:S06]  /*00f0*/  IMAD.WIDE R2, R0, 0x8, R2 ;  /* 0x0000000800027825 */ /* 0x004fcc00078e0202 */
[----:B------:R-:W1:Y:S01]  /*0100*/  LDC.64 R12, c[0x0][0x390] ;  /* 0x0000e400ff0c7b82 */ /* 0x000e620000000a00 */
[----:B------:R-:W4:Y:S01]  /*0110*/  LDG.E.64 R2, desc[UR4][R2.64] ;  /* 0x0000000402027981 */ /* 0x000f22000c1e1b00 */
[----:B---3--:R-:W-:-:S06]  /*0120*/  IMAD.WIDE R4, R0, 0x8, R4 ;  /* 0x0000000800047825 */ /* 0x008fcc00078e0204 */
[----:B------:R-:W2:Y:S01]  /*0130*/  LDC.64 R18, c[0x0][0x3b0] ;  /* 0x0000ec00ff127b82 */ /* 0x000ea20000000a00 */
[----:B------:R-:W4:Y:S01]  /*0140*/  LDG.E.64 R6, desc[UR4][R4.64] ;  /* 0x0000000404067981 */ /* 0x000f22000c1e1b00 */
[----:B0-----:R-:W-:Y:S01]  /*0150*/  IMAD.WIDE R10, R0, 0x8, R10 ;  /* 0x00000008000a7825 */ /* 0x001fe200078e020a */
[----:B----4-:R-:W-:-:S03]  /*0160*/  DFMA R14, R2, R8, R6 ;  /* 0x00000008020e722b */ /* 0x010fc60000000006 */
[C---:B-1----:R-:W-:Y:S02]  /*0170*/  IMAD.WIDE R6, R0.reuse, 0x8, R12 ;  /* 0x0000000800067825 */ /* 0x042fe400078e020c */
[----:B------:R-:W0:Y:S02]  /*0180*/  LDC.64 R8, c[0x0][0x398] ;  /* 0x0000e600ff087b82 */ /* 0x000e240000000a00 */
[----:B------:R-:W-:Y:S04]  /*0190*/  STG.E.64 desc[UR4][R4.64], R14 ;  /* 0x0000000e04007986 */ /* 0x000fe8000c101b04 */
[----:B------:R-:W3:Y:S04]  /*01a0*/  LDG.E.64 R10, desc[UR4][R10.64] ;  /* 0x000000040a0a7981 */ /* 0x000ee8000c1e1b00 */
[----:B------:R-:W3:Y:S01]  /*01b0*/  LDG.E.64 R12, desc[UR4][R6.64] ;  /* 0x00000004060c7981 */ /* 0x000ee2000c1e1b00 */
[----:B0-----:R-:W-:Y:S01]  /*01c0*/  IMAD.WIDE R8, R0, 0x8, R8 ;  /* 0x0000000800087825 */ /* 0x001fe200078e0208 */
[----:B---3--:R-:W-:-:S03]  /*01d0*/  DFMA R16, R2, R10, R12 ;  /* 0x0000000a0210722b */ /* 0x008fc6000000000c */
[----:B--2---:R-:W-:-:S04]  /*01e0*/  IMAD.WIDE R12, R0, 0x8, R18 ;  /* 0x00000008000c7825 */ /* 0x004fc800078e0212 */
[----:B------:R-:W-:Y:S04]  /*01f0*/  STG.E.64 desc[UR4][R6.64], R16 ;  /* 0x0000001006007986 */ /* 0x000fe8000c101b04 */
[----:B------:R-:W2:Y:S04]  /*0200*/  LDG.E.64 R12, desc[UR4][R12.64] ;  /* 0x000000040c0c7981 */ /* 0x000ea8000c1e1b00 */
[----:B------:R-:W2:Y:S02]  /*0210*/  LDG.E.64 R18, desc[UR4][R8.64] ;  /* 0x0000000408127981 */ /* 0x000ea4000c1e1b00 */
[----:B--2---:R-:W-:-:S07]  /*0220*/  DFMA R18, R2, R12, R18 ;  /* 0x0000000c0212722b */ /* 0x004fce0000000012 */
[----:B------:R-:W-:Y:S01]  /*0230*/  STG.E.64 desc[UR4][R8.64], R18 ;  /* 0x0000001208007986 */ /* 0x000fe2000c101b04 */
[----:B------:R-:W-:Y:S05]  /*0240*/  EXIT ;  /* 0x000000000000794d */ /* 0x000fea0003800000 */
.L_x_0:
[----:B------:R-:W-:-:S00]  /*0250*/  BRA `(.L_x_0) ;  /* 0xfffffffc00fc7947 */ /* 0x000fc0000383ffff */
[----:B------:R-:W-:-:S00]  /*0260*/  NOP ;  /* 0x0000000000007918 */ /* 0x000fc00000000000 */
        /* <DEDUP_REMOVED lines=9> */
.L_x_1:


//--------------------- .nv.shared.reserved.0     --------------------------
	.section	.nv.shared.reserved.0,"aw",@nobits
	.weak		__nv_reservedSMEM_offset_0_alias
	.size		__nv_reservedSMEM_offset_0_alias, 0, 64
	.other		__nv_reservedSMEM_offset_0_alias,@"STO_CUDA_RESERVED_SHARED STV_DEFAULT"
__nv_reservedSMEM_offset_0_alias:
	.zero		0
	.zero		64


//--------------------- .nv.constant0._Z4move4View --------------------------
	.section	.nv.constant0._Z4move4View,"a",@progbits
	.sectionflags	@""
	.align	4
.nv.constant0._Z4move4View:
	.zero		960


//--------------------- SYMBOLS --------------------------

	.type		.nv.reservedSmem.offset0,@object
	.size		.nv.reservedSmem.offset0,0x4
